//
// Generated by NVIDIA NVVM Compiler
//
// Compiler Build ID: CL-36424714
// Cuda compilation tools, release 13.0, V13.0.88
// Based on NVVM 20.0.0
//

.version 9.0
.target sm_100
.address_size 64

	// .globl	_Z15matrix_multiplyPfS_S_PiS0_S0_
// _ZZ15matrix_multiplyPfS_S_PiS0_S0_E1s has been demoted

.visible .entry _Z15matrix_multiplyPfS_S_PiS0_S0_(
	.param .u64 .ptr .align 1 _Z15matrix_multiplyPfS_S_PiS0_S0__param_0,
	.param .u64 .ptr .align 1 _Z15matrix_multiplyPfS_S_PiS0_S0__param_1,
	.param .u64 .ptr .align 1 _Z15matrix_multiplyPfS_S_PiS0_S0__param_2,
	.param .u64 .ptr .align 1 _Z15matrix_multiplyPfS_S_PiS0_S0__param_3,
	.param .u64 .ptr .align 1 _Z15matrix_multiplyPfS_S_PiS0_S0__param_4,
	.param .u64 .ptr .align 1 _Z15matrix_multiplyPfS_S_PiS0_S0__param_5
)
{
	.reg .b32 	%r<60>;
	.reg .b32 	%f<65>;
	.reg .b64 	%rd<25>;
	// demoted variable
	.shared .align 4 .b8 _ZZ15matrix_multiplyPfS_S_PiS0_S0_E1s[256];
	ld.param.u64 	%rd1, [_Z15matrix_multiplyPfS_S_PiS0_S0__param_0];
	ld.param.u64 	%rd2, [_Z15matrix_multiplyPfS_S_PiS0_S0__param_1];
	ld.param.u64 	%rd3, [_Z15matrix_multiplyPfS_S_PiS0_S0__param_2];
	ld.param.u64 	%rd4, [_Z15matrix_multiplyPfS_S_PiS0_S0__param_3];
	ld.param.u64 	%rd5, [_Z15matrix_multiplyPfS_S_PiS0_S0__param_4];
	ld.param.u64 	%rd6, [_Z15matrix_multiplyPfS_S_PiS0_S0__param_5];
	cvta.to.global.u64 	%rd7, %rd1;
	cvta.to.global.u64 	%rd8, %rd5;
	cvta.to.global.u64 	%rd9, %rd4;
	mov.u32 	%r1, %tid.x;
	shl.b32 	%r2, %r1, 1;
	mul.wide.u32 	%rd10, %r2, 4;
	add.s64 	%rd11, %rd9, %rd10;
	ld.global.u32 	%r3, [%rd11];
	mov.u32 	%r4, %ctaid.x;
	mul.wide.u32 	%rd12, %r4, 4;
	add.s64 	%rd13, %rd8, %rd12;
	ld.global.u32 	%r5, [%rd13];
	add.s32 	%r6, %r5, %r3;
	mul.wide.s32 	%rd14, %r6, 4;
	add.s64 	%rd15, %rd7, %rd14;
	ld.global.f32 	%f1, [%rd15];
	shl.b32 	%r7, %r1, 3;
	mov.u32 	%r8, _ZZ15matrix_multiplyPfS_S_PiS0_S0_E1s;
	add.s32 	%r9, %r8, %r7;
	st.shared.f32 	[%r9], %f1;
	ld.global.u32 	%r10, [%rd11+4];
	add.s32 	%r11, %r5, %r10;
	mul.wide.s32 	%rd16, %r11, 4;
	add.s64 	%rd17, %rd7, %rd16;
	ld.global.f32 	%f2, [%rd17];
	st.shared.f32 	[%r9+4], %f2;
	bar.sync 	0;
	cvta.to.global.u64 	%rd18, %rd3;
	cvta.to.global.u64 	%rd19, %rd6;
	ld.global.f32 	%f3, [%rd18];
	ld.global.u32 	%r12, [%rd19];
	rem.u32 	%r13, %r1, %r12;
	sub.s32 	%r14, %r2, %r13;
	shl.b32 	%r15, %r14, 2;
	add.s32 	%r16, %r8, %r15;
	ld.shared.f32 	%f4, [%r16];
	ld.global.f32 	%f5, [%rd18+4];
	shl.b32 	%r17, %r12, 2;
	add.s32 	%r18, %r16, %r17;
	ld.shared.f32 	%f6, [%r18];
	mul.f32 	%f7, %f5, %f6;
	fma.rn.f32 	%f8, %f3, %f4, %f7;
	ld.global.f32 	%f9, [%rd18+8];
	ld.global.f32 	%f10, [%rd18+12];
	mul.f32 	%f11, %f10, %f6;
	fma.rn.f32 	%f12, %f9, %f4, %f11;
	st.shared.f32 	[%r18], %f12;
	st.shared.f32 	[%r16], %f8;
	ld.global.f32 	%f13, [%rd18+16];
	ld.global.u32 	%r19, [%rd19+4];
	rem.u32 	%r20, %r1, %r19;
	sub.s32 	%r21, %r2, %r20;
	shl.b32 	%r22, %r21, 2;
	add.s32 	%r23, %r8, %r22;
	ld.shared.f32 	%f14, [%r23];
	ld.global.f32 	%f15, [%rd18+20];
	shl.b32 	%r24, %r19, 2;
	add.s32 	%r25, %r23, %r24;
	ld.shared.f32 	%f16, [%r25];
	mul.f32 	%f17, %f15, %f16;
	fma.rn.f32 	%f18, %f13, %f14, %f17;
	ld.global.f32 	%f19, [%rd18+24];
	ld.global.f32 	%f20, [%rd18+28];
	mul.f32 	%f21, %f20, %f16;
	fma.rn.f32 	%f22, %f19, %f14, %f21;
	st.shared.f32 	[%r25], %f22;
	st.shared.f32 	[%r23], %f18;
	ld.global.f32 	%f23, [%rd18+32];
	ld.global.u32 	%r26, [%rd19+8];
	rem.u32 	%r27, %r1, %r26;
	sub.s32 	%r28, %r2, %r27;
	shl.b32 	%r29, %r28, 2;
	add.s32 	%r30, %r8, %r29;
	ld.shared.f32 	%f24, [%r30];
	ld.global.f32 	%f25, [%rd18+36];
	shl.b32 	%r31, %r26, 2;
	add.s32 	%r32, %r30, %r31;
	ld.shared.f32 	%f26, [%r32];
	mul.f32 	%f27, %f25, %f26;
	fma.rn.f32 	%f28, %f23, %f24, %f27;
	ld.global.f32 	%f29, [%rd18+40];
	ld.global.f32 	%f30, [%rd18+44];
	mul.f32 	%f31, %f30, %f26;
	fma.rn.f32 	%f32, %f29, %f24, %f31;
	st.shared.f32 	[%r32], %f32;
	st.shared.f32 	[%r30], %f28;
	ld.global.f32 	%f33, [%rd18+48];
	ld.global.u32 	%r33, [%rd19+12];
	rem.u32 	%r34, %r1, %r33;
	sub.s32 	%r35, %r2, %r34;
	shl.b32 	%r36, %r35, 2;
	add.s32 	%r37, %r8, %r36;
	ld.shared.f32 	%f34, [%r37];
	ld.global.f32 	%f35, [%rd18+52];
	shl.b32 	%r38, %r33, 2;
	add.s32 	%r39, %r37, %r38;
	ld.shared.f32 	%f36, [%r39];
	mul.f32 	%f37, %f35, %f36;
	fma.rn.f32 	%f38, %f33, %f34, %f37;
	ld.global.f32 	%f39, [%rd18+56];
	ld.global.f32 	%f40, [%rd18+60];
	mul.f32 	%f41, %f40, %f36;
	fma.rn.f32 	%f42, %f39, %f34, %f41;
	st.shared.f32 	[%r39], %f42;
	st.shared.f32 	[%r37], %f38;
	ld.global.f32 	%f43, [%rd18+64];
	ld.global.u32 	%r40, [%rd19+16];
	rem.u32 	%r41, %r1, %r40;
	sub.s32 	%r42, %r2, %r41;
	shl.b32 	%r43, %r42, 2;
	add.s32 	%r44, %r8, %r43;
	ld.shared.f32 	%f44, [%r44];
	ld.global.f32 	%f45, [%rd18+68];
	shl.b32 	%r45, %r40, 2;
	add.s32 	%r46, %r44, %r45;
	ld.shared.f32 	%f46, [%r46];
	mul.f32 	%f47, %f45, %f46;
	fma.rn.f32 	%f48, %f43, %f44, %f47;
	ld.global.f32 	%f49, [%rd18+72];
	ld.global.f32 	%f50, [%rd18+76];
	mul.f32 	%f51, %f50, %f46;
	fma.rn.f32 	%f52, %f49, %f44, %f51;
	st.shared.f32 	[%r46], %f52;
	st.shared.f32 	[%r44], %f48;
	ld.global.f32 	%f53, [%rd18+80];
	ld.global.u32 	%r47, [%rd19+20];
	rem.u32 	%r48, %r1, %r47;
	sub.s32 	%r49, %r2, %r48;
	shl.b32 	%r50, %r49, 2;
	add.s32 	%r51, %r8, %r50;
	ld.shared.f32 	%f54, [%r51];
	ld.global.f32 	%f55, [%rd18+84];
	shl.b32 	%r52, %r47, 2;
	add.s32 	%r53, %r51, %r52;
	ld.shared.f32 	%f56, [%r53];
	mul.f32 	%f57, %f55, %f56;
	fma.rn.f32 	%f58, %f53, %f54, %f57;
	ld.global.f32 	%f59, [%rd18+88];
	ld.global.f32 	%f60, [%rd18+92];
	mul.f32 	%f61, %f60, %f56;
	fma.rn.f32 	%f62, %f59, %f54, %f61;
	st.shared.f32 	[%r53], %f62;
	st.shared.f32 	[%r51], %f58;
	cvta.to.global.u64 	%rd20, %rd2;
	bar.sync 	0;
	ld.shared.f32 	%f63, [%r9];
	ld.global.u32 	%r54, [%rd11];
	ld.global.u32 	%r55, [%rd13];
	add.s32 	%r56, %r55, %r54;
	mul.wide.s32 	%rd21, %r56, 4;
	add.s64 	%rd22, %rd20, %rd21;
	st.global.f32 	[%rd22], %f63;
	ld.shared.f32 	%f64, [%r9+4];
	ld.global.u32 	%r57, [%rd11+4];
	ld.global.u32 	%r58, [%rd13];
	add.s32 	%r59, %r58, %r57;
	mul.wide.s32 	%rd23, %r59, 4;
	add.s64 	%rd24, %rd20, %rd23;
	st.global.f32 	[%rd24], %f64;
	ret;

}


// ===== COMPILED SASS (sm_100) =====

	.target	sm_100

	.elftype	@"ET_EXEC"


//--------------------- .note.nv.tkinfo           --------------------------
	.section	.note.nv.tkinfo,"",@"SHT_NOTE"
	.sectionflags	@"SHF_NOTE_NV_TKINFO"
	.tkinfo
        /*0018*/ 	.word	0x00000002
        /*0030*/ 	.string	""
        /*0030*/ 	.string	"ptxas"
        /*0030*/ 	.string	"Cuda compilation tools, release 13.0, V13.0.88"
        /*0030*/ 	.string	"Build cuda_13.0.r13.0/compiler.36424714_0"
        /*0030*/ 	.string	"-arch sm_100 -m 64 "



//--------------------- .note.nv.cuinfo           --------------------------
	.section	.note.nv.cuinfo,"",@"SHT_NOTE"
	.sectionflags	@"SHF_NOTE_NV_CUINFO"
        /*0018*/ 	.short	0x0002
        /*001a*/ 	.short	0x0064
        /*001c*/ 	.short	0x0082
	.zero		2


//--------------------- .nv.info                  --------------------------
	.section	.nv.info,"",@"SHT_CUDA_INFO"
	.align	4


	//----- nvinfo : EIATTR_REGCOUNT
	.align		4
        /*0000*/ 	.byte	0x04, 0x2f
        /*0002*/ 	.short	(.L_1 - .L_0)
	.align		4
.L_0:
        /*0004*/ 	.word	index@(_Z15matrix_multiplyPfS_S_PiS0_S0_)
        /*0008*/ 	.word	0x00000020


	//----- nvinfo : EIATTR_FRAME_SIZE
	.align		4
.L_1:
        /*000c*/ 	.byte	0x04, 0x11
        /*000e*/ 	.short	(.L_3 - .L_2)
	.align		4
.L_2:
        /*0010*/ 	.word	index@(_Z15matrix_multiplyPfS_S_PiS0_S0_)
        /*0014*/ 	.word	0x00000000


	//----- nvinfo : EIATTR_MIN_STACK_SIZE
	.align		4
.L_3:
        /*0018*/ 	.byte	0x04, 0x12
        /*001a*/ 	.short	(.L_5 - .L_4)
	.align		4
.L_4:
        /*001c*/ 	.word	index@(_Z15matrix_multiplyPfS_S_PiS0_S0_)
        /*0020*/ 	.word	0x00000000
.L_5:


//--------------------- .nv.compat                --------------------------
	.section	.nv.compat,"",@"SHT_CUDA_COMPAT_INFO"
	.align	4
        /*0000*/ 	.byte	0x02, 0x09, 0x00, 0x00, 0x02, 0x02, 0x01, 0x00, 0x02, 0x05, 0x05, 0x00, 0x03, 0x07, 0x01, 0x01
        /*0010*/ 	.byte	0x02, 0x03, 0x00, 0x00, 0x02, 0x06, 0x01, 0x00, 0x04, 0x0b, 0x08, 0x00, 0x09, 0x00, 0x00, 0x00
        /*0020*/ 	.byte	0x00, 0x00, 0x00, 0x00


//--------------------- .nv.info._Z15matrix_multiplyPfS_S_PiS0_S0_ --------------------------
	.section	.nv.info._Z15matrix_multiplyPfS_S_PiS0_S0_,"",@"SHT_CUDA_INFO"
	.sectionflags	@""
	.align	4


	//----- nvinfo : EIATTR_CUDA_API_VERSION
	.align		4
        /*0000*/ 	.byte	0x04, 0x37
        /*0002*/ 	.short	(.L_7 - .L_6)
.L_6:
        /*0004*/ 	.word	0x00000082


	//----- nvinfo : EIATTR_KPARAM_INFO
	.align		4
.L_7:
        /*0008*/ 	.byte	0x04, 0x17
        /*000a*/ 	.short	(.L_9 - .L_8)
.L_8:
        /*000c*/ 	.word	0x00000000
        /*0010*/ 	.short	0x0005
        /*0012*/ 	.short	0x0028
        /*0014*/ 	.byte	0x00, 0xf5, 0x21, 0x00


	//----- nvinfo : EIATTR_KPARAM_INFO
	.align		4
.L_9:
        /*0018*/ 	.byte	0x04, 0x17
        /*001a*/ 	.short	(.L_11 - .L_10)
.L_10:
        /*001c*/ 	.word	0x00000000
        /*0020*/ 	.short	0x0004
        /*0022*/ 	.short	0x0020
        /*0024*/ 	.byte	0x00, 0xf5, 0x21, 0x00


	//----- nvinfo : EIATTR_KPARAM_INFO
	.align		4
.L_11:
        /*0028*/ 	.byte	0x04, 0x17
        /*002a*/ 	.short	(.L_13 - .L_12)
.L_12:
        /*002c*/ 	.word	0x00000000
        /*0030*/ 	.short	0x0003
        /*0032*/ 	.short	0x0018
        /*0034*/ 	.byte	0x00, 0xf5, 0x21, 0x00


	//----- nvinfo : EIATTR_KPARAM_INFO
	.align		4
.L_13:
        /*0038*/ 	.byte	0x04, 0x17
        /*003a*/ 	.short	(.L_15 - .L_14)
.L_14:
        /*003c*/ 	.word	0x00000000
        /*0040*/ 	.short	0x0002
        /*0042*/ 	.short	0x0010
        /*0044*/ 	.byte	0x00, 0xf5, 0x21, 0x00


	//----- nvinfo : EIATTR_KPARAM_INFO
	.align		4
.L_15:
        /*0048*/ 	.byte	0x04, 0x17
        /*004a*/ 	.short	(.L_17 - .L_16)
.L_16:
        /*004c*/ 	.word	0x00000000
        /*0050*/ 	.short	0x0001
        /*0052*/ 	.short	0x0008
        /*0054*/ 	.byte	0x00, 0xf5, 0x21, 0x00


	//----- nvinfo : EIATTR_KPARAM_INFO
	.align		4
.L_17:
        /*0058*/ 	.byte	0x04, 0x17
        /*005a*/ 	.short	(.L_19 - .L_18)
.L_18:
        /*005c*/ 	.word	0x00000000
        /*0060*/ 	.short	0x0000
        /*0062*/ 	.short	0x0000
        /*0064*/ 	.byte	0x00, 0xf5, 0x21, 0x00


	//----- nvinfo : EIATTR_SPARSE_MMA_MASK
	.align		4
.L_19:
        /*0068*/ 	.byte	0x03, 0x50
        /*006a*/ 	.short	0x0000


	//----- nvinfo : EIATTR_MAXREG_COUNT
	.align		4
        /*006c*/ 	.byte	0x03, 0x1b
        /*006e*/ 	.short	0x00ff


	//----- nvinfo : EIATTR_NUM_BARRIERS
	.align		4
        /*0070*/ 	.byte	0x02, 0x4c
        /*0072*/ 	.byte	0x01
	.zero		1


	//----- nvinfo : EIATTR_MERCURY_ISA_VERSION
	.align		4
        /*0074*/ 	.byte	0x03, 0x5f
        /*0076*/ 	.short	0x0101


	//----- nvinfo : EIATTR_VRC_CTA_INIT_COUNT
	.align		4
        /*0078*/ 	.byte	0x02, 0x4a
	.zero		1
	.zero		1


	//----- nvinfo : EIATTR_EXIT_INSTR_OFFSETS
	.align		4
        /*007c*/ 	.byte	0x04, 0x1c
        /*007e*/ 	.short	(.L_21 - .L_20)


	//   ....[0]....
.L_20:
        /*0080*/ 	.word	0x00000ee0


	//----- nvinfo : EIATTR_CBANK_PARAM_SIZE
	.align		4
.L_21:
        /*0084*/ 	.byte	0x03, 0x19
        /*0086*/ 	.short	0x0030


	//----- nvinfo : EIATTR_PARAM_CBANK
	.align		4
        /*0088*/ 	.byte	0x04, 0x0a
        /*008a*/ 	.short	(.L_23 - .L_22)
	.align		4
.L_22:
        /*008c*/ 	.word	index@(.nv.constant0._Z15matrix_multiplyPfS_S_PiS0_S0_)
        /*0090*/ 	.short	0x0380
        /*0092*/ 	.short	0x0030


	//----- nvinfo : EIATTR_SW_WAR
	.align		4
.L_23:
        /*0094*/ 	.byte	0x04, 0x36
        /*0096*/ 	.short	(.L_25 - .L_24)
.L_24:
        /*0098*/ 	.word	0x00000008
.L_25:


//--------------------- .nv.callgraph             --------------------------
	.section	.nv.callgraph,"",@"SHT_CUDA_CALLGRAPH"
	.align	4
	.sectionentsize	8
	.align		4
        /*0000*/ 	.word	0x00000000
	.align		4
        /*0004*/ 	.word	0xffffffff
	.align		4
        /*0008*/ 	.word	0x00000000
	.align		4
        /*000c*/ 	.word	0xfffffffe
	.align		4
        /*0010*/ 	.word	0x00000000
	.align		4
        /*0014*/ 	.word	0xfffffffd
	.align		4
        /*0018*/ 	.word	0x00000000
	.align		4
        /*001c*/ 	.word	0xfffffffc


//--------------------- .text._Z15matrix_multiplyPfS_S_PiS0_S0_ --------------------------
	.section	.text._Z15matrix_multiplyPfS_S_PiS0_S0_,"ax",@progbits
	.align	128
        .global         _Z15matrix_multiplyPfS_S_PiS0_S0_
        .type           _Z15matrix_multiplyPfS_S_PiS0_S0_,@function
        .size           _Z15matrix_multiplyPfS_S_PiS0_S0_,(.L_x_1 - _Z15matrix_multiplyPfS_S_PiS0_S0_)
        .other          _Z15matrix_multiplyPfS_S_PiS0_S0_,@"STO_CUDA_ENTRY STV_DEFAULT"
_Z15matrix_multiplyPfS_S_PiS0_S0_:
.text._Z15matrix_multiplyPfS_S_PiS0_S0_:
[----:B------:R-:W-:Y:S01]  /*0000*/  LDC R1, c[0x0][0x37c] ;  /* 0x0000df00ff017b82 */ /* 0x000fe20000000800 */
[----:B------:R-:W0:Y:S07]  /*0010*/  S2R R17, SR_TID.X ;  /* 0x0000000000117919 */ /* 0x000e2e0000002100 */
[----:B------:R-:W1:Y:S01]  /*0020*/  LDC.64 R4, c[0x0][0x3a0] ;  /* 0x0000e800ff047b82 */ /* 0x000e620000000a00 */
[----:B------:R-:W2:Y:S01]  /*0030*/  LDCU.64 UR6, c[0x0][0x358] ;  /* 0x00006b00ff0677ac */ /* 0x000ea20008000a00 */
[----:B------:R-:W1:Y:S06]  /*0040*/  S2R R7, SR_CTAID.X ;  /* 0x0000000000077919 */ /* 0x000e6c0000002500 */
[----:B------:R-:W3:Y:S08]  /*0050*/  LDC.64 R2, c[0x0][0x398] ;  /* 0x0000e600ff027b82 */ /* 0x000ef00000000a00 */
[----:B------:R-:W4:Y:S01]  /*0060*/  LDC.64 R10, c[0x0][0x380] ;  /* 0x0000e000ff0a7b82 */ /* 0x000f220000000a00 */
[----:B0-----:R-:W-:Y:S01]  /*0070*/  SHF.L.U32 R15, R17, 0x1, RZ ;  /* 0x00000001110f7819 */ /* 0x001fe200000006ff */
[----:B-1----:R-:W-:-:S04]  /*0080*/  IMAD.WIDE.U32 R4, R7, 0x4, R4 ;  /* 0x0000000407047825 */ /* 0x002fc800078e0004 */
[----:B---3--:R-:W-:Y:S01]  /*0090*/  IMAD.WIDE.U32 R2, R15, 0x4, R2 ;  /* 0x000000040f027825 */ /* 0x008fe200078e0002 */
[----:B--2---:R-:W2:Y:S04]  /*00a0*/  LDG.E R7, desc[UR6][R4.64] ;  /* 0x0000000604077981 */ /* 0x004ea8000c1e1900 */
[----:B------:R-:W2:Y:S04]  /*00b0*/  LDG.E R0, desc[UR6][R2.64] ;  /* 0x0000000602007981 */ /* 0x000ea8000c1e1900 */
[----:B------:R-:W3:Y:S01]  /*00c0*/  LDG.E R6, desc[UR6][R2.64+0x4] ;  /* 0x0000040602067981 */ /* 0x000ee2000c1e1900 */
[----:B------:R-:W0:Y:S01]  /*00d0*/  S2UR UR5, SR_CgaCtaId ;  /* 0x00000000000579c3 */ /* 0x000e220000008800 */
[----:B--2---:R-:W-:Y:S01]  /*00e0*/  IADD3 R9, PT, PT, R0, R7, RZ ;  /* 0x0000000700097210 */ /* 0x004fe20007ffe0ff */
[----:B---3--:R-:W-:-:S04]  /*00f0*/  IMAD.IADD R13, R7, 0x1, R6 ;  /* 0x00000001070d7824 */ /* 0x008fc800078e0206 */
[----:B----4-:R-:W-:-:S04]  /*0100*/  IMAD.WIDE R6, R9, 0x4, R10 ;  /* 0x0000000409067825 */ /* 0x010fc800078e020a */
[----:B------:R-:W-:Y:S01]  /*0110*/  IMAD.WIDE R10, R13, 0x4, R10 ;  /* 0x000000040d0a7825 */ /* 0x000fe200078e020a */
[----:B------:R1:W2:Y:S04]  /*0120*/  LDG.E R12, desc[UR6][R6.64] ;  /* 0x00000006060c7981 */ /* 0x0002a8000c1e1900 */
[----:B------:R-:W2:Y:S01]  /*0130*/  LDG.E R13, desc[UR6][R10.64] ;  /* 0x000000060a0d7981 */ /* 0x000ea2000c1e1900 */
[----:B------:R-:W-:Y:S01]  /*0140*/  UMOV UR4, 0x400 ;  /* 0x0000040000047882 */ /* 0x000fe20000000000 */
[----:B------:R-:W3:Y:S01]  /*0150*/  LDC.64 R8, c[0x0][0x3a8] ;  /* 0x0000ea00ff087b82 */ /* 0x000ee20000000a00 */
[----:B0-----:R-:W-:-:S06]  /*0160*/  ULEA UR4, UR5, UR4, 0x18 ;  /* 0x0000000405047291 */ /* 0x001fcc000f8ec0ff */
[----:B------:R-:W-:Y:S01]  /*0170*/  LEA R0, R17, UR4, 0x3 ;  /* 0x0000000411007c11 */ /* 0x000fe2000f8e18ff */
[----:B-1----:R-:W0:Y:S04]  /*0180*/  LDC.64 R6, c[0x0][0x390] ;  /* 0x0000e400ff067b82 */ /* 0x002e280000000a00 */
[----:B--2---:R1:W-:Y:S04]  /*0190*/  STS.64 [R0], R12 ;  /* 0x0000000c00007388 */ /* 0x0043e80000000a00 */
[----:B------:R-:W-:Y:S06]  /*01a0*/  BAR.SYNC.DEFER_BLOCKING 0x0 ;  /* 0x0000000000007b1d */ /* 0x000fec0000010000 */
[----:B---3--:R-:W2:Y:S04]  /*01b0*/  LDG.E R28, desc[UR6][R8.64] ;  /* 0x00000006081c7981 */ /* 0x008ea8000c1e1900 */
[----:B------:R-:W3:Y:S04]  /*01c0*/  LDG.E R19, desc[UR6][R8.64+0x4] ;  /* 0x0000040608137981 */ /* 0x000ee8000c1e1900 */
[----:B0-----:R-:W4:Y:S04]  /*01d0*/  LDG.E R20, desc[UR6][R6.64+0x4] ;  /* 0x0000040606147981 */ /* 0x001f28000c1e1900 */
[----:B------:R-:W5:Y:S04]  /*01e0*/  LDG.E R16, desc[UR6][R6.64+0xc] ;  /* 0x00000c0606107981 */ /* 0x000f68000c1e1900 */
[----:B------:R-:W5:Y:S04]  /*01f0*/  LDG.E R22, desc[UR6][R6.64] ;  /* 0x0000000606167981 */ /* 0x000f68000c1e1900 */
[----:B------:R-:W5:Y:S04]  /*0200*/  LDG.E R18, desc[UR6][R8.64+0x8] ;  /* 0x0000080608127981 */ /* 0x000f68000c1e1900 */
[----:B------:R-:W5:Y:S04]  /*0210*/  LDG.E R14, desc[UR6][R8.64+0xc] ;  /* 0x00000c06080e7981 */ /* 0x000f68000c1e1900 */
[----:B------:R-:W5:Y:S04]  /*0220*/  LDG.E R26, desc[UR6][R6.64+0x8] ;  /* 0x00000806061a7981 */ /* 0x000f68000c1e1900 */
[----:B------:R-:W5:Y:S01]  /*0230*/  LDG.E R24, desc[UR6][R6.64+0x1c] ;  /* 0x00001c0606187981 */ /* 0x000f62000c1e1900 */
[----:B--2---:R-:W0:Y:S08]  /*0240*/  I2F.U32.RP R21, R28 ;  /* 0x0000001c00157306 */ /* 0x004e300000209000 */
[----:B---3--:R-:W2:Y:S08]  /*0250*/  I2F.U32.RP R23, R19 ;  /* 0x0000001300177306 */ /* 0x008eb00000209000 */
[----:B0-----:R-:W1:Y:S08]  /*0260*/  MUFU.RCP R21, R21 ;  /* 0x0000001500157308 */ /* 0x001e700000001000 */
[----:B--2---:R-:W0:Y:S01]  /*0270*/  MUFU.RCP R23, R23 ;  /* 0x0000001700177308 */ /* 0x004e220000001000 */
[----:B-1----:R-:W-:-:S07]  /*0280*/  IADD3 R12, PT, PT, R21, 0xffffffe, RZ ;  /* 0x0ffffffe150c7810 */ /* 0x002fce0007ffe0ff */
[----:B------:R1:W2:Y:S01]  /*0290*/  F2I.FTZ.U32.TRUNC.NTZ R13, R12 ;  /* 0x0000000c000d7305 */ /* 0x0002a2000021f000 */
[----:B------:R-:W-:Y:S01]  /*02a0*/  IMAD.MOV R25, RZ, RZ, -R28 ;  /* 0x000000ffff197224 */ /* 0x000fe200078e0a1c */
[----:B0-----:R-:W-:Y:S02]  /*02b0*/  IADD3 R10, PT, PT, R23, 0xffffffe, RZ ;  /* 0x0ffffffe170a7810 */ /* 0x001fe40007ffe0ff */
[----:B------:R-:W3:Y:S01]  /*02c0*/  LDG.E R23, desc[UR6][R6.64+0x14] ;  /* 0x0000140606177981 */ /* 0x000ee2000c1e1900 */
[----:B-1----:R-:W-:-:S03]  /*02d0*/  HFMA2 R12, -RZ, RZ, 0, 0 ;  /* 0x00000000ff0c7431 */ /* 0x002fc600000001ff */
[----:B------:R0:W1:Y:S01]  /*02e0*/  F2I.FTZ.U32.TRUNC.NTZ R11, R10 ;  /* 0x0000000a000b7305 */ /* 0x000062000021f000 */
[----:B--2---:R-:W-:-:S04]  /*02f0*/  IMAD R25, R25, R13, RZ ;  /* 0x0000000d19197224 */ /* 0x004fc800078e02ff */
[----:B------:R-:W-:Y:S02]  /*0300*/  IMAD.HI.U32 R13, R13, R25, R12 ;  /* 0x000000190d0d7227 */ /* 0x000fe400078e000c */
[----:B------:R-:W2:Y:S01]  /*0310*/  LDG.E R25, desc[UR6][R6.64+0x10] ;  /* 0x0000100606197981 */ /* 0x000ea2000c1e1900 */
[----:B------:R-:W-:Y:S01]  /*0320*/  IADD3 R27, PT, PT, RZ, -R19, RZ ;  /* 0x80000013ff1b7210 */ /* 0x000fe20007ffe0ff */
[----:B0-----:R-:W-:-:S04]  /*0330*/  IMAD.MOV.U32 R10, RZ, RZ, RZ ;  /* 0x000000ffff0a7224 */ /* 0x001fc800078e00ff */
[----:B-1----:R-:W-:-:S04]  /*0340*/  IMAD R21, R27, R11, RZ ;  /* 0x0000000b1b157224 */ /* 0x002fc800078e02ff */
[----:B------:R-:W-:Y:S02]  /*0350*/  IMAD.HI.U32 R10, R11, R21, R10 ;  /* 0x000000150b0a7227 */ /* 0x000fe400078e000a */
[----:B------:R-:W2:Y:S02]  /*0360*/  LDG.E R21, desc[UR6][R6.64+0x18] ;  /* 0x0000180606157981 */ /* 0x000ea4000c1e1900 */
[----:B------:R-:W-:-:S05]  /*0370*/  IMAD.HI.U32 R13, R13, R17, RZ ;  /* 0x000000110d0d7227 */ /* 0x000fca00078e00ff */
[----:B------:R-:W-:-:S05]  /*0380*/  IADD3 R13, PT, PT, -R13, RZ, RZ ;  /* 0x000000ff0d0d7210 */ /* 0x000fca0007ffe1ff */
[----:B------:R-:W-:-:S05]  /*0390*/  IMAD R11, R28, R13, R17 ;  /* 0x0000000d1c0b7224 */ /* 0x000fca00078e0211 */
[----:B------:R-:W-:Y:S02]  /*03a0*/  ISETP.GE.U32.AND P0, PT, R11, R28, PT ;  /* 0x0000001c0b00720c */ /* 0x000fe40003f06070 */
[----:B------:R-:W-:-:S11]  /*03b0*/  ISETP.NE.U32.AND P1, PT, R28, RZ, PT ;  /* 0x000000ff1c00720c */ /* 0x000fd60003f25070 */
[----:B------:R-:W-:-:S04]  /*03c0*/  @P0 IADD3 R11, PT, PT, -R28, R11, RZ ;  /* 0x0000000b1c0b0210 */ /* 0x000fc80007ffe1ff */
[----:B------:R-:W-:-:S13]  /*03d0*/  ISETP.GE.U32.AND P0, PT, R11, R28, PT ;  /* 0x0000001c0b00720c */ /* 0x000fda0003f06070 */
[----:B------:R-:W-:Y:S01]  /*03e0*/  @P0 IMAD.IADD R11, R11, 0x1, -R28 ;  /* 0x000000010b0b0824 */ /* 0x000fe200078e0a1c */
[----:B------:R-:W-:-:S04]  /*03f0*/  @!P1 LOP3.LUT R11, RZ, R28, RZ, 0x33, !PT ;  /* 0x0000001cff0b9212 */ /* 0x000fc800078e33ff */
[----:B------:R-:W-:-:S04]  /*0400*/  IADD3 R27, PT, PT, R15, -R11, RZ ;  /* 0x8000000b0f1b7210 */ /* 0x000fc80007ffe0ff */
[----:B------:R-:W-:-:S04]  /*0410*/  LEA R27, R27, UR4, 0x2 ;  /* 0x000000041b1b7c11 */ /* 0x000fc8000f8e10ff */
[----:B------:R-:W-:-:S05]  /*0420*/  LEA R28, R28, R27, 0x2 ;  /* 0x0000001b1c1c7211 */ /* 0x000fca00078e10ff */
[----:B------:R-:W4:Y:S01]  /*0430*/  LDS R13, [R28] ;  /* 0x000000001c0d7984 */ /* 0x000f220000000800 */
[----:B------:R-:W-:-:S04]  /*0440*/  IMAD.HI.U32 R10, R10, R17, RZ ;  /* 0x000000110a0a7227 */ /* 0x000fc800078e00ff */
[----:B------:R-:W-:-:S04]  /*0450*/  IMAD.MOV R10, RZ, RZ, -R10 ;  /* 0x000000ffff0a7224 */ /* 0x000fc800078e0a0a */
[----:B------:R-:W-:-:S05]  /*0460*/  IMAD R10, R19, R10, R17 ;  /* 0x0000000a130a7224 */ /* 0x000fca00078e0211 */
[----:B------:R-:W-:Y:S01]  /*0470*/  ISETP.GE.U32.AND P0, PT, R10, R19, PT ;  /* 0x000000130a00720c */ /* 0x000fe20003f06070 */
[----:B----4-:R-:W-:Y:S01]  /*0480*/  FMUL R11, R20, R13 ;  /* 0x0000000d140b7220 */ /* 0x010fe20000400000 */
[----:B-----5:R-:W-:Y:S02]  /*0490*/  FMUL R16, R13, R16 ;  /* 0x000000100d107220 */ /* 0x020fe40000400000 */
[----:B------:R-:W0:Y:S09]  /*04a0*/  LDS R13, [R27] ;  /* 0x000000001b0d7984 */ /* 0x000e320000000800 */
[----:B------:R-:W-:-:S02]  /*04b0*/  @P0 IADD3 R10, PT, PT, -R19, R10, RZ ;  /* 0x0000000a130a0210 */ /* 0x000fc40007ffe1ff */
[----:B------:R-:W-:Y:S02]  /*04c0*/  ISETP.NE.U32.AND P1, PT, R19, RZ, PT ;  /* 0x000000ff1300720c */ /* 0x000fe40003f25070 */
[----:B------:R-:W-:Y:S01]  /*04d0*/  ISETP.GE.U32.AND P0, PT, R10, R19, PT ;  /* 0x000000130a00720c */ /* 0x000fe20003f06070 */
[----:B------:R-:W1:-:S12]  /*04e0*/  I2F.U32.RP R12, R14 ;  /* 0x0000000e000c7306 */ /* 0x000e580000209000 */
[----:B------:R-:W-:Y:S02]  /*04f0*/  @P0 IADD3 R10, PT, PT, -R19, R10, RZ ;  /* 0x0000000a130a0210 */ /* 0x000fe40007ffe1ff */
[----:B------:R-:W-:Y:S01]  /*0500*/  @!P1 LOP3.LUT R10, RZ, R19, RZ, 0x33, !PT ;  /* 0x00000013ff0a9212 */ /* 0x000fe200078e33ff */
[----:B0-----:R-:W-:Y:S02]  /*0510*/  FFMA R20, R22, R13, R11 ;  /* 0x0000000d16147223 */ /* 0x001fe4000000000b */
[----:B------:R-:W0:Y:S01]  /*0520*/  I2F.U32.RP R11, R18 ;  /* 0x00000012000b7306 */ /* 0x000e220000209000 */
[----:B------:R-:W-:Y:S01]  /*0530*/  FFMA R29, R13, R26, R16 ;  /* 0x0000001a0d1d7223 */ /* 0x000fe20000000010 */
[----:B------:R-:W-:-:S06]  /*0540*/  IMAD.IADD R16, R15, 0x1, -R10 ;  /* 0x000000010f107824 */ /* 0x000fcc00078e0a0a */
[----:B-1----:R-:W-:Y:S08]  /*0550*/  MUFU.RCP R10, R12 ;  /* 0x0000000c000a7308 */ /* 0x002ff00000001000 */
[----:B0-----:R-:W0:Y:S01]  /*0560*/  MUFU.RCP R11, R11 ;  /* 0x0000000b000b7308 */ /* 0x001e220000001000 */
[----:B------:R-:W-:Y:S01]  /*0570*/  LEA R16, R16, UR4, 0x2 ;  /* 0x0000000410107c11 */ /* 0x000fe2000f8e10ff */
[----:B------:R-:W-:Y:S03]  /*0580*/  STS [R28], R29 ;  /* 0x0000001d1c007388 */ /* 0x000fe60000000800 */
[----:B------:R-:W-:-:S02]  /*0590*/  LEA R19, R19, R16, 0x2 ;  /* 0x0000001013137211 */ /* 0x000fc400078e10ff */
[----:B0-----:R-:W-:Y:S02]  /*05a0*/  IADD3 R13, PT, PT, R11, 0xffffffe, RZ ;  /* 0x0ffffffe0b0d7810 */ /* 0x001fe40007ffe0ff */
[----:B------:R-:W-:Y:S01]  /*05b0*/  IADD3 R11, PT, PT, R10, 0xffffffe, RZ ;  /* 0x0ffffffe0a0b7810 */ /* 0x000fe20007ffe0ff */
[----:B------:R0:W-:Y:S01]  /*05c0*/  STS [R27], R20 ;  /* 0x000000141b007388 */ /* 0x0001e20000000800 */
[----:B------:R-:W-:-:S03]  /*05d0*/  HFMA2 R10, -RZ, RZ, 0, 0 ;  /* 0x00000000ff0a7431 */ /* 0x000fc600000001ff */
[----:B------:R-:W1:Y:S01]  /*05e0*/  LDS R26, [R19] ;  /* 0x00000000131a7984 */ /* 0x000e620000000800 */
[----:B------:R-:W4:Y:S03]  /*05f0*/  F2I.FTZ.U32.TRUNC.NTZ R11, R11 ;  /* 0x0000000b000b7305 */ /* 0x000f26000021f000 */
[----:B------:R-:W2:Y:S01]  /*0600*/  LDS R22, [R16] ;  /* 0x0000000010167984 */ /* 0x000ea20000000800 */
[----:B0-----:R-:W-:-:S04]  /*0610*/  IMAD.MOV R27, RZ, RZ, -R14 ;  /* 0x000000ffff1b7224 */ /* 0x001fc800078e0a0e */
[----:B----4-:R-:W-:-:S04]  /*0620*/  IMAD R27, R27, R11, RZ ;  /* 0x0000000b1b1b7224 */ /* 0x010fc800078e02ff */
[----:B------:R-:W-:Y:S02]  /*0630*/  IMAD.HI.U32 R20, R11, R27, R10 ;  /* 0x0000001b0b147227 */ /* 0x000fe400078e000a */
[----:B------:R-:W4:Y:S02]  /*0640*/  LDG.E R10, desc[UR6][R8.64+0x10] ;  /* 0x00001006080a7981 */ /* 0x000f24000c1e1900 */
[----:B-1----:R-:W-:Y:S01]  /*0650*/  FMUL R11, R26, R24 ;  /* 0x000000181a0b7220 */ /* 0x002fe20000400000 */
[----:B------:R-:W0:Y:S01]  /*0660*/  F2I.FTZ.U32.TRUNC.NTZ R13, R13 ;  /* 0x0000000d000d7305 */ /* 0x000e22000021f000 */
[----:B------:R-:W-:Y:S01]  /*0670*/  IMAD.MOV R12, RZ, RZ, -R18 ;  /* 0x000000ffff0c7224 */ /* 0x000fe200078e0a12 */
[----:B------:R-:W5:Y:S01]  /*0680*/  LDG.E R24, desc[UR6][R6.64+0x38] ;  /* 0x0000380606187981 */ /* 0x000f62000c1e1900 */
[----:B---3--:R-:W-:-:S03]  /*0690*/  FMUL R28, R23, R26 ;  /* 0x0000001a171c7220 */ /* 0x008fc60000400000 */
[----:B------:R-:W3:Y:S04]  /*06a0*/  LDG.E R26, desc[UR6][R6.64+0x24] ;  /* 0x00002406061a7981 */ /* 0x000ee8000c1e1900 */
[----:B------:R-:W5:Y:S01]  /*06b0*/  LDG.E R23, desc[UR6][R6.64+0x28] ;  /* 0x0000280606177981 */ /* 0x000f62000c1e1900 */
[----:B--2---:R-:W-:-:S03]  /*06c0*/  FFMA R27, R25, R22, R28 ;  /* 0x00000016191b7223 */ /* 0x004fc6000000001c */
[----:B------:R-:W2:Y:S01]  /*06d0*/  LDG.E R25, desc[UR6][R6.64+0x2c] ;  /* 0x00002c0606197981 */ /* 0x000ea2000c1e1900 */
[----:B------:R-:W-:-:S03]  /*06e0*/  FFMA R28, R22, R21, R11 ;  /* 0x00000015161c7223 */ /* 0x000fc6000000000b */
[----:B------:R-:W5:Y:S04]  /*06f0*/  LDG.E R21, desc[UR6][R6.64+0x20] ;  /* 0x0000200606157981 */ /* 0x000f68000c1e1900 */
[----:B------:R1:W5:Y:S01]  /*0700*/  LDG.E R22, desc[UR6][R8.64+0x14] ;  /* 0x0000140608167981 */ /* 0x000362000c1e1900 */
[----:B0-----:R-:W-:Y:S01]  /*0710*/  IMAD R29, R12, R13, RZ ;  /* 0x0000000d0c1d7224 */ /* 0x001fe200078e02ff */
[----:B------:R-:W-:Y:S02]  /*0720*/  MOV R12, RZ ;  /* 0x000000ff000c7202 */ /* 0x000fe40000000f00 */
[----:B------:R-:W5:Y:S03]  /*0730*/  LDG.E R11, desc[UR6][R6.64+0x3c] ;  /* 0x00003c06060b7981 */ /* 0x000f66000c1e1900 */
[----:B------:R-:W-:-:S02]  /*0740*/  IMAD.HI.U32 R12, R13, R29, R12 ;  /* 0x0000001d0d0c7227 */ /* 0x000fc400078e000c */
[----:B------:R-:W5:Y:S04]  /*0750*/  LDG.E R13, desc[UR6][R6.64+0x34] ;  /* 0x00003406060d7981 */ /* 0x000f68000c1e1900 */
[----:B------:R-:W-:-:S05]  /*0760*/  IMAD.HI.U32 R12, R12, R17, RZ ;  /* 0x000000110c0c7227 */ /* 0x000fca00078e00ff */
[----:B------:R-:W-:-:S05]  /*0770*/  IADD3 R12, PT, PT, -R12, RZ, RZ ;  /* 0x000000ff0c0c7210 */ /* 0x000fca0007ffe1ff */
[C---:B------:R-:W-:Y:S01]  /*0780*/  IMAD R29, R18.reuse, R12, R17 ;  /* 0x0000000c121d7224 */ /* 0x040fe200078e0211 */
[----:B------:R-:W-:Y:S01]  /*0790*/  ISETP.NE.U32.AND P1, PT, R18, RZ, PT ;  /* 0x000000ff1200720c */ /* 0x000fe20003f25070 */
[----:B------:R0:W-:Y:S03]  /*07a0*/  STS [R19], R28 ;  /* 0x0000001c13007388 */ /* 0x0001e60000000800 */
[C---:B------:R-:W-:Y:S01]  /*07b0*/  ISETP.GE.U32.AND P0, PT, R29.reuse, R18, PT ;  /* 0x000000121d00720c */ /* 0x040fe20003f06070 */
[----:B------:R-:W-:Y:S01]  /*07c0*/  IMAD.HI.U32 R20, R20, R17, RZ ;  /* 0x0000001114147227 */ /* 0x000fe200078e00ff */
[----:B------:R-:W5:Y:S11]  /*07d0*/  LDG.E R12, desc[UR6][R6.64+0x30] ;  /* 0x00003006060c7981 */ /* 0x000f76000c1e1900 */
[----:B------:R-:W-:-:S05]  /*07e0*/  @P0 IMAD.IADD R29, R29, 0x1, -R18 ;  /* 0x000000011d1d0824 */ /* 0x000fca00078e0a12 */
[----:B------:R-:W-:-:S13]  /*07f0*/  ISETP.GE.U32.AND P0, PT, R29, R18, PT ;  /* 0x000000121d00720c */ /* 0x000fda0003f06070 */
[----:B------:R-:W-:Y:S02]  /*0800*/  @P0 IADD3 R29, PT, PT, -R18, R29, RZ ;  /* 0x0000001d121d0210 */ /* 0x000fe40007ffe1ff */
[----:B------:R-:W-:-:S04]  /*0810*/  @!P1 LOP3.LUT R29, RZ, R18, RZ, 0x33, !PT ;  /* 0x00000012ff1d9212 */ /* 0x000fc800078e33ff */
[----:B------:R-:W-:-:S04]  /*0820*/  IADD3 R29, PT, PT, R15, -R29, RZ ;  /* 0x8000001d0f1d7210 */ /* 0x000fc80007ffe0ff */
[----:B------:R-:W-:Y:S01]  /*0830*/  LEA R29, R29, UR4, 0x2 ;  /* 0x000000041d1d7c11 */ /* 0x000fe2000f8e10ff */
[----:B------:R0:W-:Y:S04]  /*0840*/  STS [R16], R27 ;  /* 0x0000001b10007388 */ /* 0x0001e80000000800 */
[----:B-1----:R-:W-:Y:S01]  /*0850*/  IMAD R8, R18, 0x4, R29 ;  /* 0x0000000412087824 */ /* 0x002fe200078e021d */
[----:B0-----:R-:W-:Y:S01]  /*0860*/  IADD3 R19, PT, PT, -R20, RZ, RZ ;  /* 0x000000ff14137210 */ /* 0x001fe20007ffe1ff */
[----:B------:R-:W-:Y:S04]  /*0870*/  LDS R18, [R29] ;  /* 0x000000001d127984 */ /* 0x000fe80000000800 */
[----:B------:R-:W3:Y:S01]  /*0880*/  LDS R9, [R8] ;  /* 0x0000000008097984 */ /* 0x000ee20000000800 */
[C---:B------:R-:W-:Y:S01]  /*0890*/  IMAD R19, R14.reuse, R19, R17 ;  /* 0x000000130e137224 */ /* 0x040fe200078e0211 */
[----:B------:R-:W-:-:S02]  /*08a0*/  ISETP.NE.U32.AND P1, PT, R14, RZ, PT ;  /* 0x000000ff0e00720c */ /* 0x000fc40003f25070 */
[----:B------:R-:W5:Y:S02]  /*08b0*/  LDG.E R16, desc[UR6][R6.64+0x44] ;  /* 0x0000440606107981 */ /* 0x000f64000c1e1900 */
[----:B------:R-:W-:-:S13]  /*08c0*/  ISETP.GE.U32.AND P0, PT, R19, R14, PT ;  /* 0x0000000e1300720c */ /* 0x000fda0003f06070 */
[----:B------:R-:W-:-:S04]  /*08d0*/  @P0 IADD3 R19, PT, PT, -R14, R19, RZ ;  /* 0x000000130e130210 */ /* 0x000fc80007ffe1ff */
[----:B------:R-:W-:-:S13]  /*08e0*/  ISETP.GE.U32.AND P0, PT, R19, R14, PT ;  /* 0x0000000e1300720c */ /* 0x000fda0003f06070 */
[----:B------:R-:W-:Y:S01]  /*08f0*/  @P0 IMAD.IADD R19, R19, 0x1, -R14 ;  /* 0x0000000113130824 */ /* 0x000fe200078e0a0e */
[----:B------:R-:W-:-:S04]  /*0900*/  @!P1 LOP3.LUT R19, RZ, R14, RZ, 0x33, !PT ;  /* 0x0000000eff139212 */ /* 0x000fc800078e33ff */
[----:B------:R-:W-:-:S04]  /*0910*/  IADD3 R19, PT, PT, R15, -R19, RZ ;  /* 0x800000130f137210 */ /* 0x000fc80007ffe0ff */
[----:B------:R-:W-:-:S04]  /*0920*/  LEA R19, R19, UR4, 0x2 ;  /* 0x0000000413137c11 */ /* 0x000fc8000f8e10ff */
[----:B------:R-:W-:Y:S01]  /*0930*/  LEA R14, R14, R19, 0x2 ;  /* 0x000000130e0e7211 */ /* 0x000fe200078e10ff */
[----:B----4-:R-:W0:Y:S08]  /*0940*/  I2F.U32.RP R20, R10 ;  /* 0x0000000a00147306 */ /* 0x010e300000209000 */
[----:B0-----:R-:W0:Y:S01]  /*0950*/  MUFU.RCP R20, R20 ;  /* 0x0000001400147308 */ /* 0x001e220000001000 */
[----:B---3--:R-:W-:Y:S01]  /*0960*/  FMUL R26, R26, R9 ;  /* 0x000000091a1a7220 */ /* 0x008fe20000400000 */
[----:B--2---:R-:W-:Y:S01]  /*0970*/  FMUL R25, R9, R25 ;  /* 0x0000001909197220 */ /* 0x004fe20000400000 */
[----:B0-----:R-:W-:-:S06]  /*0980*/  IADD3 R9, PT, PT, R20, 0xffffffe, RZ ;  /* 0x0ffffffe14097810 */ /* 0x001fcc0007ffe0ff */
[----:B------:R-:W0:Y:S01]  /*0990*/  F2I.FTZ.U32.TRUNC.NTZ R9, R9 ;  /* 0x0000000900097305 */ /* 0x000e22000021f000 */
[----:B-----5:R-:W-:Y:S02]  /*09a0*/  FFMA R23, R18, R23, R25 ;  /* 0x0000001712177223 */ /* 0x020fe40000000019 */
[----:B------:R-:W2:Y:S01]  /*09b0*/  LDG.E R25, desc[UR6][R6.64+0x48] ;  /* 0x0000480606197981 */ /* 0x000ea2000c1e1900 */
[----:B------:R-:W-:Y:S01]  /*09c0*/  FFMA R28, R21, R18, R26 ;  /* 0x00000012151c7223 */ /* 0x000fe2000000001a */
[----:B------:R-:W-:Y:S02]  /*09d0*/  IADD3 R21, PT, PT, RZ, -R10, RZ ;  /* 0x8000000aff157210 */ /* 0x000fe40007ffe0ff */
[----:B------:R1:W-:Y:S01]  /*09e0*/  STS [R8], R23 ;  /* 0x0000001708007388 */ /* 0x0003e20000000800 */
[----:B------:R-:W3:Y:S03]  /*09f0*/  I2F.U32.RP R26, R22 ;  /* 0x00000016001a7306 */ /* 0x000ee60000209000 */
[----:B------:R-:W4:Y:S01]  /*0a00*/  LDG.E R18, desc[UR6][R6.64+0x4c] ;  /* 0x00004c0606127981 */ /* 0x000f22000c1e1900 */
[----:B0-----:R-:W-:-:S02]  /*0a10*/  IMAD R21, R21, R9, RZ ;  /* 0x0000000915157224 */ /* 0x001fc400078e02ff */
[----:B-1----:R-:W-:Y:S01]  /*0a20*/  IMAD.MOV.U32 R8, RZ, RZ, RZ ;  /* 0x000000ffff087224 */ /* 0x002fe200078e00ff */
[----:B------:R0:W-:Y:S03]  /*0a30*/  STS [R29], R28 ;  /* 0x0000001c1d007388 */ /* 0x0001e60000000800 */
[----:B------:R-:W-:Y:S01]  /*0a40*/  IMAD.HI.U32 R20, R9, R21, R8 ;  /* 0x0000001509147227 */ /* 0x000fe200078e0008 */
[----:B------:R-:W5:Y:S04]  /*0a50*/  LDG.E R23, desc[UR6][R6.64+0x40] ;  /* 0x0000400606177981 */ /* 0x000f68000c1e1900 */
[----:B------:R-:W1:Y:S01]  /*0a60*/  LDS R8, [R14] ;  /* 0x000000000e087984 */ /* 0x000e620000000800 */
[----:B---3--:R-:W3:Y:S03]  /*0a70*/  MUFU.RCP R26, R26 ;  /* 0x0000001a001a7308 */ /* 0x008ee60000001000 */
[----:B------:R-:W1:Y:S01]  /*0a80*/  LDS R21, [R19] ;  /* 0x0000000013157984 */ /* 0x000e620000000800 */
[----:B---3--:R-:W-:-:S02]  /*0a90*/  IADD3 R27, PT, PT, R26, 0xffffffe, RZ ;  /* 0x0ffffffe1a1b7810 */ /* 0x008fc40007ffe0ff */
[----:B0-----:R-:W-:Y:S01]  /*0aa0*/  IADD3 R29, PT, PT, RZ, -R22, RZ ;  /* 0x80000016ff1d7210 */ /* 0x001fe20007ffe0ff */
[----:B------:R-:W3:Y:S01]  /*0ab0*/  LDG.E R26, desc[UR6][R6.64+0x50] ;  /* 0x00005006061a7981 */ /* 0x000ee2000c1e1900 */
[----:B------:R-:W0:Y:S03]  /*0ac0*/  F2I.FTZ.U32.TRUNC.NTZ R9, R27 ;  /* 0x0000001b00097305 */ /* 0x000e26000021f000 */
[----:B0-----:R-:W-:Y:S02]  /*0ad0*/  IMAD R29, R29, R9, RZ ;  /* 0x000000091d1d7224 */ /* 0x001fe400078e02ff */
[----:B-1----:R-:W-:Y:S01]  /*0ae0*/  FMUL R28, R8, R11 ;  /* 0x0000000b081c7220 */ /* 0x002fe20000400000 */
[----:B------:R-:W-:Y:S01]  /*0af0*/  FMUL R13, R13, R8 ;  /* 0x000000080d0d7220 */ /* 0x000fe20000400000 */
[----:B------:R-:W-:Y:S02]  /*0b00*/  MOV R8, RZ ;  /* 0x000000ff00087202 */ /* 0x000fe40000000f00 */
[----:B------:R-:W-:-:S02]  /*0b10*/  FFMA R11, R21, R24, R28 ;  /* 0x00000018150b7223 */ /* 0x000fc4000000001c */
[----:B------:R-:W3:Y:S01]  /*0b20*/  LDG.E R24, desc[UR6][R6.64+0x58] ;  /* 0x0000580606187981 */ /* 0x000ee2000c1e1900 */
[----:B------:R-:W-:-:S03]  /*0b30*/  IMAD.HI.U32 R28, R9, R29, R8 ;  /* 0x0000001d091c7227 */ /* 0x000fc600078e0008 */
[----:B------:R-:W3:Y:S04]  /*0b40*/  LDG.E R9, desc[UR6][R6.64+0x5c] ;  /* 0x00005c0606097981 */ /* 0x000ee8000c1e1900 */
[----:B------:R0:W3:Y:S01]  /*0b50*/  LDG.E R8, desc[UR6][R6.64+0x54] ;  /* 0x0000540606087981 */ /* 0x0000e2000c1e1900 */
[----:B------:R-:W-:-:S04]  /*0b60*/  IMAD.HI.U32 R20, R20, R17, RZ ;  /* 0x0000001114147227 */ /* 0x000fc800078e00ff */
[----:B------:R-:W-:-:S04]  /*0b70*/  IMAD.MOV R20, RZ, RZ, -R20 ;  /* 0x000000ffff147224 */ /* 0x000fc800078e0a14 */
[----:B------:R-:W-:-:S05]  /*0b80*/  IMAD R27, R10, R20, R17 ;  /* 0x000000140a1b7224 */ /* 0x000fca00078e0211 */
[----:B------:R-:W-:Y:S02]  /*0b90*/  ISETP.GE.U32.AND P0, PT, R27, R10, PT ;  /* 0x0000000a1b00720c */ /* 0x000fe40003f06070 */
[----:B------:R-:W-:-:S11]  /*0ba0*/  ISETP.NE.U32.AND P1, PT, R10, RZ, PT ;  /* 0x000000ff0a00720c */ /* 0x000fd60003f25070 */
[----:B------:R-:W-:-:S04]  /*0bb0*/  @P0 IADD3 R27, PT, PT, -R10, R27, RZ ;  /* 0x0000001b0a1b0210 */ /* 0x000fc80007ffe1ff */
[----:B------:R-:W-:Y:S01]  /*0bc0*/  ISETP.GE.U32.AND P0, PT, R27, R10, PT ;  /* 0x0000000a1b00720c */ /* 0x000fe20003f06070 */
[----:B------:R-:W-:-:S12]  /*0bd0*/  IMAD.HI.U32 R28, R28, R17, RZ ;  /* 0x000000111c1c7227 */ /* 0x000fd800078e00ff */
[----:B------:R-:W-:Y:S02]  /*0be0*/  @P0 IADD3 R27, PT, PT, -R10, R27, RZ ;  /* 0x0000001b0a1b0210 */ /* 0x000fe40007ffe1ff */
[----:B------:R-:W-:-:S04]  /*0bf0*/  @!P1 LOP3.LUT R27, RZ, R10, RZ, 0x33, !PT ;  /* 0x0000000aff1b9212 */ /* 0x000fc800078e33ff */
[----:B0-----:R-:W-:Y:S01]  /*0c00*/  IADD3 R7, PT, PT, R15, -R27, RZ ;  /* 0x8000001b0f077210 */ /* 0x001fe20007ffe0ff */
[----:B------:R-:W-:-:S03]  /*0c10*/  IMAD.MOV R28, RZ, RZ, -R28 ;  /* 0x000000ffff1c7224 */ /* 0x000fc600078e0a1c */
[----:B------:R-:W-:Y:S01]  /*0c20*/  LEA R7, R7, UR4, 0x2 ;  /* 0x0000000407077c11 */ /* 0x000fe2000f8e10ff */
[----:B------:R-:W-:Y:S01]  /*0c30*/  FFMA R12, R12, R21, R13 ;  /* 0x000000150c0c7223 */ /* 0x000fe2000000000d */
[----:B------:R-:W-:Y:S02]  /*0c40*/  IMAD R17, R22, R28, R17 ;  /* 0x0000001c16117224 */ /* 0x000fe400078e0211 */
[----:B------:R-:W-:Y:S01]  /*0c50*/  LEA R10, R10, R7, 0x2 ;  /* 0x000000070a0a7211 */ /* 0x000fe200078e10ff */
[----:B------:R-:W-:Y:S02]  /*0c60*/  STS [R14], R11 ;  /* 0x0000000b0e007388 */ /* 0x000fe40000000800 */
[----:B------:R-:W-:Y:S02]  /*0c70*/  ISETP.GE.U32.AND P0, PT, R17, R22, PT ;  /* 0x000000161100720c */ /* 0x000fe40003f06070 */
[----:B------:R-:W-:Y:S04]  /*0c80*/  STS [R19], R12 ;  /* 0x0000000c13007388 */ /* 0x000fe80000000800 */
[----:B------:R-:W0:Y:S04]  /*0c90*/  LDS R13, [R10] ;  /* 0x000000000a0d7984 */ /* 0x000e280000000800 */
[----:B------:R-:W2:Y:S03]  /*0ca0*/  LDS R6, [R7] ;  /* 0x0000000007067984 */ /* 0x000ea60000000800 */
[----:B------:R-:W-:-:S02]  /*0cb0*/  @P0 IADD3 R17, PT, PT, -R22, R17, RZ ;  /* 0x0000001116110210 */ /* 0x000fc40007ffe1ff */
[----:B------:R-:W-:Y:S02]  /*0cc0*/  ISETP.NE.U32.AND P1, PT, R22, RZ, PT ;  /* 0x000000ff1600720c */ /* 0x000fe40003f25070 */
[----:B------:R-:W-:-:S13]  /*0cd0*/  ISETP.GE.U32.AND P0, PT, R17, R22, PT ;  /* 0x000000161100720c */ /* 0x000fda0003f06070 */
[----:B------:R-:W-:Y:S02]  /*0ce0*/  @P0 IADD3 R17, PT, PT, -R22, R17, RZ ;  /* 0x0000001116110210 */ /* 0x000fe40007ffe1ff */
[----:B------:R-:W-:-:S05]  /*0cf0*/  @!P1 LOP3.LUT R17, RZ, R22, RZ, 0x33, !PT ;  /* 0x00000016ff119212 */ /* 0x000fca00078e33ff */
[----:B------:R-:W-:-:S05]  /*0d00*/  IMAD.IADD R15, R15, 0x1, -R17 ;  /* 0x000000010f0f7824 */ /* 0x000fca00078e0a11 */
[----:B------:R-:W-:Y:S01]  /*0d10*/  LEA R15, R15, UR4, 0x2 ;  /* 0x000000040f0f7c11 */ /* 0x000fe2000f8e10ff */
[----:B0-----:R-:W-:-:S03]  /*0d20*/  FMUL R16, R16, R13 ;  /* 0x0000000d10107220 */ /* 0x001fc60000400000 */
[----:B------:R-:W-:Y:S01]  /*0d30*/  LEA R22, R22, R15, 0x2 ;  /* 0x0000000f16167211 */ /* 0x000fe200078e10ff */
[----:B----4-:R-:W-:-:S04]  /*0d40*/  FMUL R11, R13, R18 ;  /* 0x000000120d0b7220 */ /* 0x010fc80000400000 */
[----:B--2---:R-:W-:Y:S01]  /*0d50*/  FFMA R11, R6, R25, R11 ;  /* 0x00000019060b7223 */ /* 0x004fe2000000000b */
[----:B-----5:R-:W-:-:S04]  /*0d60*/  FFMA R16, R23, R6, R16 ;  /* 0x0000000617107223 */ /* 0x020fc80000000010 */
[----:B------:R-:W-:Y:S04]  /*0d70*/  STS [R10], R11 ;  /* 0x0000000b0a007388 */ /* 0x000fe80000000800 */
[----:B------:R-:W-:Y:S04]  /*0d80*/  STS [R7], R16 ;  /* 0x0000001007007388 */ /* 0x000fe80000000800 */
[----:B------:R-:W3:Y:S04]  /*0d90*/  LDS R6, [R22] ;  /* 0x0000000016067984 */ /* 0x000ee80000000800 */
[----:B------:R-:W0:Y:S01]  /*0da0*/  LDS R13, [R15] ;  /* 0x000000000f0d7984 */ /* 0x000e220000000800 */
[----:B---3--:R-:W-:Y:S01]  /*0db0*/  FMUL R12, R6, R9 ;  /* 0x00000009060c7220 */ /* 0x008fe20000400000 */
[----:B------:R-:W-:-:S03]  /*0dc0*/  FMUL R9, R8, R6 ;  /* 0x0000000608097220 */ /* 0x000fc60000400000 */
[----:B0-----:R-:W-:Y:S01]  /*0dd0*/  FFMA R17, R13, R24, R12 ;  /* 0x000000180d117223 */ /* 0x001fe2000000000c */
[----:B------:R-:W-:-:S04]  /*0de0*/  FFMA R26, R26, R13, R9 ;  /* 0x0000000d1a1a7223 */ /* 0x000fc80000000009 */
[----:B------:R-:W-:Y:S01]  /*0df0*/  STS [R22], R17 ;  /* 0x0000001116007388 */ /* 0x000fe20000000800 */
[----:B------:R-:W0:Y:S03]  /*0e00*/  LDC.64 R8, c[0x0][0x388] ;  /* 0x0000e200ff087b82 */ /* 0x000e260000000a00 */
[----:B------:R-:W-:Y:S05]  /*0e10*/  STS [R15], R26 ;  /* 0x0000001a0f007388 */ /* 0x000fea0000000800 */
[----:B------:R-:W-:Y:S06]  /*0e20*/  BAR.SYNC.DEFER_BLOCKING 0x0 ;  /* 0x0000000000007b1d */ /* 0x000fec0000010000 */
[----:B------:R-:W2:Y:S04]  /*0e30*/  LDG.E R6, desc[UR6][R2.64] ;  /* 0x0000000602067981 */ /* 0x000ea8000c1e1900 */
[----:B------:R-:W2:Y:S04]  /*0e40*/  LDG.E R7, desc[UR6][R4.64] ;  /* 0x0000000604077981 */ /* 0x000ea8000c1e1900 */
[----:B------:R-:W1:Y:S01]  /*0e50*/  LDS.64 R10, [R0] ;  /* 0x00000000000a7984 */ /* 0x000e620000000a00 */
[----:B--2---:R-:W-:-:S05]  /*0e60*/  IADD3 R7, PT, PT, R6, R7, RZ ;  /* 0x0000000706077210 */ /* 0x004fca0007ffe0ff */
[----:B0-----:R-:W-:-:S05]  /*0e70*/  IMAD.WIDE R6, R7, 0x4, R8 ;  /* 0x0000000407067825 */ /* 0x001fca00078e0208 */
[----:B-1----:R-:W-:Y:S04]  /*0e80*/  STG.E desc[UR6][R6.64], R10 ;  /* 0x0000000a06007986 */ /* 0x002fe8000c101906 */
[----:B------:R-:W2:Y:S04]  /*0e90*/  LDG.E R12, desc[UR6][R2.64+0x4] ;  /* 0x00000406020c7981 */ /* 0x000ea8000c1e1900 */
[----:B------:R-:W2:Y:S02]  /*0ea0*/  LDG.E R13, desc[UR6][R4.64] ;  /* 0x00000006040d7981 */ /* 0x000ea4000c1e1900 */
[----:B--2---:R-:W-:-:S05]  /*0eb0*/  IADD3 R13, PT, PT, R12, R13, RZ ;  /* 0x0000000d0c0d7210 */ /* 0x004fca0007ffe0ff */
[----:B------:R-:W-:-:S05]  /*0ec0*/  IMAD.WIDE R8, R13, 0x4, R8 ;  /* 0x000000040d087825 */ /* 0x000fca00078e0208 */
[----:B------:R-:W-:Y:S01]  /*0ed0*/  STG.E desc[UR6][R8.64], R11 ;  /* 0x0000000b08007986 */ /* 0x000fe2000c101906 */
[----:B------:R-:W-:Y:S05]  /*0ee0*/  EXIT ;  /* 0x000000000000794d */ /* 0x000fea0003800000 */
.L_x_0:
[----:B------:R-:W-:-:S00]  /*0ef0*/  BRA `(.L_x_0) ;  /* 0xfffffffc00fc7947 */ /* 0x000fc0000383ffff */
[----:B------:R-:W-:-:S00]  /*0f00*/  NOP ;  /* 0x0000000000007918 */ /* 0x000fc00000000000 */
[----:B------:R-:W-:-:S00]  /*0f10*/  NOP ;  /* 0x0000000000007918 */ /* 0x000fc00000000000 */
[----:B------:R-:W-:-:S00]  /*0f20*/  NOP ;  /* 0x0000000000007918 */ /* 0x000fc00000000000 */
[----:B------:R-:W-:-:S00]  /*0f30*/  NOP ;  /* 0x0000000000007918 */ /* 0x000fc00000000000 */
[----:B------:R-:W-:-:S00]  /*0f40*/  NOP ;  /* 0x0000000000007918 */ /* 0x000fc00000000000 */
[----:B------:R-:W-:-:S00]  /*0f50*/  NOP ;  /* 0x0000000000007918 */ /* 0x000fc00000000000 */
[----:B------:R-:W-:-:S00]  /*0f60*/  NOP ;  /* 0x0000000000007918 */ /* 0x000fc00000000000 */
[----:B------:R-:W-:-:S00]  /*0f70*/  NOP ;  /* 0x0000000000007918 */ /* 0x000fc00000000000 */
.L_x_1:


//--------------------- .nv.shared._Z15matrix_multiplyPfS_S_PiS0_S0_ --------------------------
	.section	.nv.shared._Z15matrix_multiplyPfS_S_PiS0_S0_,"aw",@nobits
	.sectionflags	@""
	.align	4
.nv.shared._Z15matrix_multiplyPfS_S_PiS0_S0_:
	.zero		1280


//--------------------- .nv.shared.reserved.0     --------------------------
	.section	.nv.shared.reserved.0,"aw",@nobits
	.weak		__nv_reservedSMEM_offset_0_alias
	.size		__nv_reservedSMEM_offset_0_alias, 0, 64
	.other		__nv_reservedSMEM_offset_0_alias,@"STO_CUDA_RESERVED_SHARED STV_DEFAULT"
__nv_reservedSMEM_offset_0_alias:
	.zero		0
	.zero		64


//--------------------- .nv.constant0._Z15matrix_multiplyPfS_S_PiS0_S0_ --------------------------
	.section	.nv.constant0._Z15matrix_multiplyPfS_S_PiS0_S0_,"a",@progbits
	.sectionflags	@""
	.align	4
.nv.constant0._Z15matrix_multiplyPfS_S_PiS0_S0_:
	.zero		944


//--------------------- SYMBOLS --------------------------

	.type		.nv.reservedSmem.offset0,@object
	.size		.nv.reservedSmem.offset0,0x4
	.type		.nv.reservedSmem.cap,@object
	.size		.nv.reservedSmem.cap,0x4
